	.headerflags	@"EF_CUDA_TEXMODE_UNIFIED EF_CUDA_64BIT_ADDRESS EF_CUDA_ACCELERATORS EF_CUDA_SM90 EF_CUDA_VIRTUAL_SM(EF_CUDA_SM90)"
	.elftype	@"ET_EXEC"


//--------------------- .nv.info                  --------------------------
	.section	.nv.info,"",@"SHT_CUDA_INFO"
	.align	4


	//----- nvinfo : EIATTR_REGCOUNT
	.align		4
        /*0000*/ 	.byte	0x04, 0x2f
        /*0002*/ 	.short	(.L_3 - .L_2)
	.align		4
.L_2:
        /*0004*/ 	.word	index@(triton_poi_fused__native_batch_norm_legit_no_training_3)
        /*0008*/ 	.word	0x00000020


	//----- nvinfo : EIATTR_MIN_STACK_SIZE
	.align		4
.L_3:
        /*000c*/ 	.byte	0x04, 0x12
        /*000e*/ 	.short	(.L_5 - .L_4)
	.align		4
.L_4:
        /*0010*/ 	.word	index@(triton_poi_fused__native_batch_norm_legit_no_training_3)
        /*0014*/ 	.word	0x00000000


	//----- nvinfo : EIATTR_FRAME_SIZE
	.align		4
.L_5:
        /*0018*/ 	.byte	0x04, 0x11
        /*001a*/ 	.short	(.L_7 - .L_6)
	.align		4
.L_6:
        /*001c*/ 	.word	index@(triton_poi_fused__native_batch_norm_legit_no_training_3)
        /*0020*/ 	.word	0x00000000


	//----- nvinfo : EIATTR_MIN_STACK_SIZE
	.align		4
.L_7:
        /*0024*/ 	.byte	0x04, 0x12
        /*0026*/ 	.short	(.L_9 - .L_8)
	.align		4
.L_8:
        /*0028*/ 	.word	index@(triton_poi_fused__native_batch_norm_legit_no_training_3)
        /*002c*/ 	.word	0x00000000
.L_9:


//--------------------- .nv.info.triton_poi_fused__native_batch_norm_legit_no_training_3 --------------------------
	.section	.nv.info.triton_poi_fused__native_batch_norm_legit_no_training_3,"",@"SHT_CUDA_INFO"
	.sectionflags	@""
	.align	4


	//----- nvinfo : EIATTR_CUDA_API_VERSION
	.align		4
        /*0000*/ 	.byte	0x04, 0x37
        /*0002*/ 	.short	(.L_11 - .L_10)
.L_10:
        /*0004*/ 	.word	0x0000007c


	//----- nvinfo : EIATTR_KPARAM_INFO
	.align		4
.L_11:
        /*0008*/ 	.byte	0x04, 0x17
        /*000a*/ 	.short	(.L_13 - .L_12)
.L_12:
        /*000c*/ 	.word	0x00000000
        /*0010*/ 	.short	0x0006
        /*0012*/ 	.short	0x0030
        /*0014*/ 	.byte	0x00, 0xf0, 0x11, 0x00


	//----- nvinfo : EIATTR_KPARAM_INFO
	.align		4
.L_13:
        /*0018*/ 	.byte	0x04, 0x17
        /*001a*/ 	.short	(.L_15 - .L_14)
.L_14:
        /*001c*/ 	.word	0x00000000
        /*0020*/ 	.short	0x0005
        /*0022*/ 	.short	0x0028
        /*0024*/ 	.byte	0x00, 0xf4, 0x21, 0x00


	//----- nvinfo : EIATTR_KPARAM_INFO
	.align		4
.L_15:
        /*0028*/ 	.byte	0x04, 0x17
        /*002a*/ 	.short	(.L_17 - .L_16)
.L_16:
        /*002c*/ 	.word	0x00000000
        /*0030*/ 	.short	0x0004
        /*0032*/ 	.short	0x0020
        /*0034*/ 	.byte	0x00, 0xf4, 0x21, 0x00


	//----- nvinfo : EIATTR_KPARAM_INFO
	.align		4
.L_17:
        /*0038*/ 	.byte	0x04, 0x17
        /*003a*/ 	.short	(.L_19 - .L_18)
.L_18:
        /*003c*/ 	.word	0x00000000
        /*0040*/ 	.short	0x0003
        /*0042*/ 	.short	0x0018
        /*0044*/ 	.byte	0x00, 0xf4, 0x21, 0x00


	//----- nvinfo : EIATTR_KPARAM_INFO
	.align		4
.L_19:
        /*0048*/ 	.byte	0x04, 0x17
        /*004a*/ 	.short	(.L_21 - .L_20)
.L_20:
        /*004c*/ 	.word	0x00000000
        /*0050*/ 	.short	0x0002
        /*0052*/ 	.short	0x0010
        /*0054*/ 	.byte	0x00, 0xf4, 0x21, 0x00


	//----- nvinfo : EIATTR_KPARAM_INFO
	.align		4
.L_21:
        /*0058*/ 	.byte	0x04, 0x17
        /*005a*/ 	.short	(.L_23 - .L_22)
.L_22:
        /*005c*/ 	.word	0x00000000
        /*0060*/ 	.short	0x0001
        /*0062*/ 	.short	0x0008
        /*0064*/ 	.byte	0x00, 0xf4, 0x21, 0x00


	//----- nvinfo : EIATTR_KPARAM_INFO
	.align		4
.L_23:
        /*0068*/ 	.byte	0x04, 0x17
        /*006a*/ 	.short	(.L_25 - .L_24)
.L_24:
        /*006c*/ 	.word	0x00000000
        /*0070*/ 	.short	0x0000
        /*0072*/ 	.short	0x0000
        /*0074*/ 	.byte	0x00, 0xf4, 0x21, 0x00


	//----- nvinfo : EIATTR_SPARSE_MMA_MASK
	.align		4
.L_25:
        /*0078*/ 	.byte	0x03, 0x50
        /*007a*/ 	.short	0x0000


	//----- nvinfo : EIATTR_MAXREG_COUNT
	.align		4
        /*007c*/ 	.byte	0x03, 0x1b
        /*007e*/ 	.short	0x00ff


	//----- nvinfo : EIATTR_EXIT_INSTR_OFFSETS
	.align		4
        /*0080*/ 	.byte	0x04, 0x1c
        /*0082*/ 	.short	(.L_27 - .L_26)


	//   ....[0]....
.L_26:
        /*0084*/ 	.word	0x00000610


	//----- nvinfo : EIATTR_REQNTID
	.align		4
.L_27:
        /*0088*/ 	.byte	0x04, 0x10
        /*008a*/ 	.short	(.L_29 - .L_28)
.L_28:
        /*008c*/ 	.word	0x00000080
        /*0090*/ 	.word	0x00000001
        /*0094*/ 	.word	0x00000001


	//----- nvinfo : EIATTR_CBANK_PARAM_SIZE
	.align		4
.L_29:
        /*0098*/ 	.byte	0x03, 0x19
        /*009a*/ 	.short	0x0034


	//----- nvinfo : EIATTR_PARAM_CBANK
	.align		4
        /*009c*/ 	.byte	0x04, 0x0a
        /*009e*/ 	.short	(.L_31 - .L_30)
	.align		4
.L_30:
        /*00a0*/ 	.word	index@(.nv.constant0.triton_poi_fused__native_batch_norm_legit_no_training_3)
        /*00a4*/ 	.short	0x0210
        /*00a6*/ 	.short	0x0034


	//----- nvinfo : EIATTR_SW_WAR
	.align		4
.L_31:
        /*00a8*/ 	.byte	0x04, 0x36
        /*00aa*/ 	.short	(.L_33 - .L_32)
.L_32:
        /*00ac*/ 	.word	0x00000008
.L_33:


//--------------------- .nv.callgraph             --------------------------
	.section	.nv.callgraph,"",@"SHT_CUDA_CALLGRAPH"
	.align	4
	.sectionentsize	8
	.align		4
        /*0000*/ 	.word	0x00000000
	.align		4
        /*0004*/ 	.word	0xffffffff
	.align		4
        /*0008*/ 	.word	0x00000000
	.align		4
        /*000c*/ 	.word	0xfffffffe
	.align		4
        /*0010*/ 	.word	0x00000000
	.align		4
        /*0014*/ 	.word	0xfffffffd
	.align		4
        /*0018*/ 	.word	0x00000000
	.align		4
        /*001c*/ 	.word	0xfffffffc


//--------------------- .nv.constant4             --------------------------
	.section	.nv.constant4,"a",@progbits
	.align	8
	.align		8
.nv.constant4:
        /*0000*/ 	.dword	_$_str
	.align		8
        /*0008*/ 	.dword	_$_str_$_2


//--------------------- .text.triton_poi_fused__native_batch_norm_legit_no_training_3 --------------------------
	.section	.text.triton_poi_fused__native_batch_norm_legit_no_training_3,"ax",@progbits
	.align	128
        .global         triton_poi_fused__native_batch_norm_legit_no_training_3
        .type           triton_poi_fused__native_batch_norm_legit_no_training_3,@function
        .size           triton_poi_fused__native_batch_norm_legit_no_training_3,(.L_x_1 - triton_poi_fused__native_batch_norm_legit_no_training_3)
        .other          triton_poi_fused__native_batch_norm_legit_no_training_3,@"STO_CUDA_ENTRY STV_DEFAULT"
triton_poi_fused__native_batch_norm_legit_no_training_3:
.text.triton_poi_fused__native_batch_norm_legit_no_training_3:
[----:B------:R-:W-:Y:S01]  /*0000*/  LDC R1, c[0x0][0x28] ;  /* 0x00000a00ff017b82 */ /* 0x000fe20000000800 */
[----:B------:R-:W1:Y:S07]  /*0010*/  S2R R0, SR_TID.X ;  /* 0x0000000000007919 */ /* 0x000e6e0000002100 */
[----:B------:R-:W2:Y:S01]  /*0020*/  LDC.64 R8, c[0x0][0x220] ;  /* 0x00008800ff087b82 */ /* 0x000ea20000000a00 */
[----:B------:R-:W-:Y:S01]  /*0030*/  ULDC.64 UR4, c[0x0][0x208] ;  /* 0x0000820000047ab9 */ /* 0x000fe20000000a00 */
[----:B------:R-:W3:Y:S06]  /*0040*/  S2R R5, SR_CTAID.X ;  /* 0x0000000000057919 */ /* 0x000eec0000002500 */
[----:B------:R-:W4:Y:S08]  /*0050*/  LDC.64 R16, c[0x0][0x218] ;  /* 0x00008600ff107b82 */ /* 0x000f300000000a00 */
[----:B------:R-:W5:Y:S08]  /*0060*/  LDC.64 R22, c[0x0][0x210] ;  /* 0x00008400ff167b82 */ /* 0x000f700000000a00 */
[----:B------:R-:W5:Y:S01]  /*0070*/  LDC.64 R20, c[0x0][0x228] ;  /* 0x00008a00ff147b82 */ /* 0x000f620000000a00 */
[----:B-1----:R-:W-:-:S07]  /*0080*/  SHF.L.U32 R0, R0, 0x2, RZ ;  /* 0x0000000200007819 */ /* 0x002fce00000006ff */
[----:B------:R-:W1:Y:S01]  /*0090*/  LDC.64 R24, c[0x0][0x230] ;  /* 0x00008c00ff187b82 */ /* 0x000e620000000a00 */
[----:B---3--:R-:W-:Y:S02]  /*00a0*/  SHF.R.S32.HI R3, RZ, 0x15, R5 ;  /* 0x00000015ff037819 */ /* 0x008fe40000011405 */
[----:B------:R-:W-:Y:S02]  /*00b0*/  LOP3.LUT R0, R0, 0x1fc, RZ, 0xc0, !PT ;  /* 0x000001fc00007812 */ /* 0x000fe400078ec0ff */
[----:B------:R-:W-:Y:S02]  /*00c0*/  SGXT R3, R3, 0x1 ;  /* 0x000000010303781a */ /* 0x000fe40000000200 */
[----:B------:R-:W-:-:S04]  /*00d0*/  LEA R0, R5, R0, 0xa ;  /* 0x0000000005007211 */ /* 0x000fc800078e50ff */
[----:B------:R-:W-:-:S04]  /*00e0*/  LEA.HI R3, R3, R0, RZ, 0x5 ;  /* 0x0000000003037211 */ /* 0x000fc800078f28ff */
[----:B------:R-:W-:-:S04]  /*00f0*/  LOP3.LUT R3, R3, 0xffffffe0, RZ, 0xc0, !PT ;  /* 0xffffffe003037812 */ /* 0x000fc800078ec0ff */
[----:B------:R-:W-:-:S05]  /*0100*/  IADD3 R3, R0, -R3, RZ ;  /* 0x8000000300037210 */ /* 0x000fca0007ffe0ff */
[----:B--2---:R-:W-:-:S05]  /*0110*/  IMAD.WIDE R8, R3, 0x4, R8 ;  /* 0x0000000403087825 */ /* 0x004fca00078e0208 */
[----:B------:R-:W2:Y:S01]  /*0120*/  LDG.E.EL.128 R4, desc[UR4][R8.64] ;  /* 0x0000000408047981 */ /* 0x000ea2000c2e1d00 */
[----:B------:R-:W-:Y:S01]  /*0130*/  HFMA2.MMA R2, -RZ, RZ, 1.625, 0 ;  /* 0x3e800000ff027435 */ /* 0x000fe200000001ff */
[----:B----4-:R-:W-:-:S04]  /*0140*/  IMAD.WIDE R16, R3, 0x4, R16 ;  /* 0x0000000403107825 */ /* 0x010fc800078e0210 */
[----:B-----5:R-:W-:Y:S02]  /*0150*/  IMAD.WIDE R22, R0, 0x4, R22 ;  /* 0x0000000400167825 */ /* 0x020fe400078e0216 */
[----:B------:R-:W3:Y:S04]  /*0160*/  LDG.E.EL.128 R16, desc[UR4][R16.64] ;  /* 0x0000000410107981 */ /* 0x000ee8000c2e1d00 */
[----:B------:R-:W3:Y:S04]  /*0170*/  LDG.E.128 R8, desc[UR4][R22.64+0x800] ;  /* 0x0008000416087981 */ /* 0x000ee8000c1e1d00 */
[----:B------:R4:W5:Y:S01]  /*0180*/  LDG.E.128 R12, desc[UR4][R22.64] ;  /* 0x00000004160c7981 */ /* 0x000962000c1e1d00 */
[----:B0-----:R-:W-:-:S04]  /*0190*/  IMAD.WIDE R20, R3, 0x4, R20 ;  /* 0x0000000403147825 */ /* 0x001fc800078e0214 */
[----:B-1----:R-:W-:-:S06]  /*01a0*/  IMAD.WIDE R24, R3, 0x4, R24 ;  /* 0x0000000403187825 */ /* 0x002fcc00078e0218 */
[----:B------:R-:W3:Y:S01]  /*01b0*/  LDG.E.EL.128 R24, desc[UR4][R24.64] ;  /* 0x0000000418187981 */ /* 0x000ee2000c2e1d00 */
[----:B--2---:R-:W-:Y:S01]  /*01c0*/  FADD R5, R5, 9.9999997473787516356e-06 ;  /* 0x3727c5ac05057421 */ /* 0x004fe20000000000 */
[----:B------:R-:W-:Y:S01]  /*01d0*/  FADD R6, R6, 9.9999997473787516356e-06 ;  /* 0x3727c5ac06067421 */ /* 0x000fe20000000000 */
[----:B------:R-:W-:-:S04]  /*01e0*/  FADD R4, R4, 9.9999997473787516356e-06 ;  /* 0x3727c5ac04047421 */ /* 0x000fc80000000000 */
[----:B------:R-:W0:Y:S08]  /*01f0*/  MUFU.SQRT R5, R5 ;  /* 0x0000000500057308 */ /* 0x000e300000002000 */
[----:B------:R-:W1:Y:S01]  /*0200*/  MUFU.SQRT R6, R6 ;  /* 0x0000000600067308 */ /* 0x000e620000002000 */
[----:B0-----:R-:W-:-:S07]  /*0210*/  FSETP.GT.AND P1, PT, R5, 8.50705917302346158658e+37, PT ;  /* 0x7e8000000500780b */ /* 0x001fce0003f24000 */
[----:B------:R-:W0:Y:S01]  /*0220*/  MUFU.SQRT R4, R4 ;  /* 0x0000000400047308 */ /* 0x000e220000002000 */
[C---:B------:R-:W-:Y:S02]  /*0230*/  FSETP.GEU.AND P4, PT, R5.reuse, 1.175494350822287508e-38, PT ;  /* 0x008000000500780b */ /* 0x040fe40003f8e000 */
[C---:B-1----:R-:W-:Y:S02]  /*0240*/  FSETP.GT.AND P2, PT, R6.reuse, 8.50705917302346158658e+37, PT ;  /* 0x7e8000000600780b */ /* 0x042fe40003f44000 */
[----:B------:R-:W-:Y:S01]  /*0250*/  FSETP.GEU.AND P5, PT, R6, 1.175494350822287508e-38, PT ;  /* 0x008000000600780b */ /* 0x000fe20003fae000 */
[----:B------:R-:W-:Y:S01]  /*0260*/  @P1 FMUL R5, R5, 0.25 ;  /* 0x3e80000005051820 */ /* 0x000fe20000400000 */
[----:B----4-:R-:W-:Y:S02]  /*0270*/  FSEL R22, R2, 1, P1 ;  /* 0x3f80000002167808 */ /* 0x010fe40000800000 */
[----:B0-----:R-:W-:-:S05]  /*0280*/  FSETP.GT.AND P0, PT, R4, 8.50705917302346158658e+37, PT ;  /* 0x7e8000000400780b */ /* 0x001fca0003f04000 */
[----:B------:R-:W-:Y:S01]  /*0290*/  @!P4 FMUL R5, R5, 16777216 ;  /* 0x4b8000000505c820 */ /* 0x000fe20000400000 */
[----:B------:R-:W-:Y:S01]  /*02a0*/  FSETP.GEU.AND P3, PT, R4, 1.175494350822287508e-38, PT ;  /* 0x008000000400780b */ /* 0x000fe20003f6e000 */
[----:B------:R-:W-:-:S04]  /*02b0*/  @P2 FMUL R6, R6, 0.25 ;  /* 0x3e80000006062820 */ /* 0x000fc80000400000 */
[----:B------:R-:W-:Y:S01]  /*02c0*/  @!P5 FMUL R6, R6, 16777216 ;  /* 0x4b8000000606d820 */ /* 0x000fe20000400000 */
[----:B------:R-:W0:Y:S01]  /*02d0*/  MUFU.RCP R5, R5 ;  /* 0x0000000500057308 */ /* 0x000e220000001000 */
[----:B------:R-:W-:Y:S01]  /*02e0*/  FSEL R23, R2, 1, P2 ;  /* 0x3f80000002177808 */ /* 0x000fe20001000000 */
[----:B------:R-:W-:Y:S01]  /*02f0*/  @!P4 FMUL R22, R22, 16777216 ;  /* 0x4b8000001616c820 */ /* 0x000fe20000400000 */
[----:B------:R-:W-:-:S05]  /*0300*/  @P0 FMUL R4, R4, 0.25 ;  /* 0x3e80000004040820 */ /* 0x000fca0000400000 */
[----:B------:R-:W1:Y:S01]  /*0310*/  MUFU.RCP R6, R6 ;  /* 0x0000000600067308 */ /* 0x000e620000001000 */
[----:B------:R-:W-:Y:S01]  /*0320*/  @!P5 FMUL R23, R23, 16777216 ;  /* 0x4b8000001717d820 */ /* 0x000fe20000400000 */
[----:B------:R-:W-:Y:S01]  /*0330*/  @!P3 FMUL R4, R4, 16777216 ;  /* 0x4b8000000404b820 */ /* 0x000fe20000400000 */
[----:B0-----:R-:W-:-:S05]  /*0340*/  FMUL R5, R5, R22 ;  /* 0x0000001605057220 */ /* 0x001fca0000400000 */
[----:B------:R-:W0:Y:S01]  /*0350*/  MUFU.RCP R4, R4 ;  /* 0x0000000400047308 */ /* 0x000e220000001000 */
[----:B-1----:R-:W-:Y:S02]  /*0360*/  FMUL R6, R6, R23 ;  /* 0x0000001706067220 */ /* 0x002fe40000400000 */
[----:B------:R-:W2:Y:S01]  /*0370*/  LDG.E.EL.128 R20, desc[UR4][R20.64] ;  /* 0x0000000414147981 */ /* 0x000ea2000c2e1d00 */
[----:B------:R-:W-:-:S05]  /*0380*/  FSEL R3, R2, 1, P0 ;  /* 0x3f80000002037808 */ /* 0x000fca0000000000 */
[----:B------:R-:W-:-:S04]  /*0390*/  @!P3 FMUL R3, R3, 16777216 ;  /* 0x4b8000000303b820 */ /* 0x000fc80000400000 */
[----:B0-----:R-:W-:Y:S01]  /*03a0*/  FMUL R4, R4, R3 ;  /* 0x0000000304047220 */ /* 0x001fe20000400000 */
[----:B------:R-:W-:-:S04]  /*03b0*/  FADD R3, R7, 9.9999997473787516356e-06 ;  /* 0x3727c5ac07037421 */ /* 0x000fc80000000000 */
[----:B------:R-:W0:Y:S02]  /*03c0*/  MUFU.SQRT R29, R3 ;  /* 0x00000003001d7308 */ /* 0x000e240000002000 */
[C---:B0-----:R-:W-:Y:S02]  /*03d0*/  FSETP.GT.AND P0, PT, R29.reuse, 8.50705917302346158658e+37, PT ;  /* 0x7e8000001d00780b */ /* 0x041fe40003f04000 */
[----:B------:R-:W-:-:S11]  /*03e0*/  FSETP.GEU.AND P1, PT, R29, 1.175494350822287508e-38, PT ;  /* 0x008000001d00780b */ /* 0x000fd60003f2e000 */
[----:B------:R-:W-:-:S04]  /*03f0*/  @P0 FMUL R29, R29, 0.25 ;  /* 0x3e8000001d1d0820 */ /* 0x000fc80000400000 */
[----:B------:R-:W-:-:S04]  /*0400*/  @!P1 FMUL R29, R29, 16777216 ;  /* 0x4b8000001d1d9820 */ /* 0x000fc80000400000 */
[----:B------:R-:W0:Y:S01]  /*0410*/  MUFU.RCP R7, R29 ;  /* 0x0000001d00077308 */ /* 0x000e220000001000 */
[----:B------:R-:W-:-:S05]  /*0420*/  FSEL R2, R2, 1, P0 ;  /* 0x3f80000002027808 */ /* 0x000fca0000000000 */
[----:B------:R-:W-:-:S04]  /*0430*/  @!P1 FMUL R2, R2, 16777216 ;  /* 0x4b80000002029820 */ /* 0x000fc80000400000 */
[----:B0-----:R-:W-:Y:S02]  /*0440*/  FMUL R7, R7, R2 ;  /* 0x0000000207077220 */ /* 0x001fe40000400000 */
[----:B------:R-:W0:Y:S01]  /*0450*/  LDC.64 R2, c[0x0][0x238] ;  /* 0x00008e00ff027b82 */ /* 0x000e220000000a00 */
[--C-:B---3--:R-:W-:Y:S01]  /*0460*/  FADD R28, R11, -R19.reuse ;  /* 0x800000130b1c7221 */ /* 0x108fe20000000000 */
[----:B------:R-:W-:Y:S01]  /*0470*/  FADD R11, R10, -R18 ;  /* 0x800000120a0b7221 */ /* 0x000fe20000000000 */
[--C-:B------:R-:W-:Y:S01]  /*0480*/  FADD R10, R8, -R16.reuse ;  /* 0x80000010080a7221 */ /* 0x100fe20000000000 */
[----:B-----5:R-:W-:Y:S01]  /*0490*/  FADD R15, R15, -R19 ;  /* 0x800000130f0f7221 */ /* 0x020fe20000000000 */
[----:B------:R-:W-:Y:S01]  /*04a0*/  FADD R16, R12, -R16 ;  /* 0x800000100c107221 */ /* 0x000fe20000000000 */
[----:B------:R-:W-:Y:S01]  /*04b0*/  FADD R19, R14, -R18 ;  /* 0x800000120e137221 */ /* 0x000fe20000000000 */
[--C-:B------:R-:W-:Y:S01]  /*04c0*/  FADD R12, R13, -R17.reuse ;  /* 0x800000110d0c7221 */ /* 0x100fe20000000000 */
[----:B------:R-:W-:Y:S01]  /*04d0*/  FADD R8, R9, -R17 ;  /* 0x8000001109087221 */ /* 0x000fe20000000000 */
[-C--:B------:R-:W-:Y:S01]  /*04e0*/  FMUL R9, R10, R4.reuse ;  /* 0x000000040a097220 */ /* 0x080fe20000400000 */
[----:B------:R-:W-:Y:S01]  /*04f0*/  FMUL R13, R16, R4 ;  /* 0x00000004100d7220 */ /* 0x000fe20000400000 */
[----:B------:R-:W-:Y:S01]  /*0500*/  FMUL R12, R12, R5 ;  /* 0x000000050c0c7220 */ /* 0x000fe20000400000 */
[-C--:B------:R-:W-:Y:S01]  /*0510*/  FMUL R19, R19, R6.reuse ;  /* 0x0000000613137220 */ /* 0x080fe20000400000 */
[----:B------:R-:W-:Y:S01]  /*0520*/  FMUL R10, R15, R7 ;  /* 0x000000070f0a7220 */ /* 0x000fe20000400000 */
[----:B------:R-:W-:Y:S01]  /*0530*/  FMUL R8, R8, R5 ;  /* 0x0000000508087220 */ /* 0x000fe20000400000 */
[----:B------:R-:W-:Y:S01]  /*0540*/  FMUL R11, R11, R6 ;  /* 0x000000060b0b7220 */ /* 0x000fe20000400000 */
[----:B------:R-:W-:Y:S01]  /*0550*/  FMUL R28, R28, R7 ;  /* 0x000000071c1c7220 */ /* 0x000fe20000400000 */
[----:B0-----:R-:W-:-:S04]  /*0560*/  IMAD.WIDE R2, R0, 0x4, R2 ;  /* 0x0000000400027825 */ /* 0x001fc800078e0202 */
[----:B--2---:R-:W-:Y:S01]  /*0570*/  FFMA R4, R20, R13, R24 ;  /* 0x0000000d14047223 */ /* 0x004fe20000000018 */
[----:B------:R-:W-:Y:S01]  /*0580*/  FFMA R5, R21, R12, R25 ;  /* 0x0000000c15057223 */ /* 0x000fe20000000019 */
[----:B------:R-:W-:Y:S01]  /*0590*/  FFMA R6, R22, R19, R26 ;  /* 0x0000001316067223 */ /* 0x000fe2000000001a */
[----:B------:R-:W-:Y:S01]  /*05a0*/  FFMA R7, R23, R10, R27 ;  /* 0x0000000a17077223 */ /* 0x000fe2000000001b */
[----:B------:R-:W-:Y:S01]  /*05b0*/  FFMA R20, R20, R9, R24 ;  /* 0x0000000914147223 */ /* 0x000fe20000000018 */
[----:B------:R-:W-:Y:S01]  /*05c0*/  FFMA R21, R21, R8, R25 ;  /* 0x0000000815157223 */ /* 0x000fe20000000019 */
[----:B------:R-:W-:Y:S01]  /*05d0*/  FFMA R22, R22, R11, R26 ;  /* 0x0000000b16167223 */ /* 0x000fe2000000001a */
[----:B------:R-:W-:Y:S01]  /*05e0*/  FFMA R23, R23, R28, R27 ;  /* 0x0000001c17177223 */ /* 0x000fe2000000001b */
[----:B------:R-:W-:Y:S04]  /*05f0*/  STG.E.128 desc[UR4][R2.64], R4 ;  /* 0x0000000402007986 */ /* 0x000fe8000c101d04 */
[----:B------:R-:W-:Y:S01]  /*0600*/  STG.E.128 desc[UR4][R2.64+0x800], R20 ;  /* 0x0008001402007986 */ /* 0x000fe2000c101d04 */
[----:B------:R-:W-:Y:S05]  /*0610*/  EXIT ;  /* 0x000000000000794d */ /* 0x000fea0003800000 */
.L_x_0:
[----:B------:R-:W-:-:S00]  /*0620*/  BRA `(.L_x_0) ;  /* 0xfffffffc00fc7947 */ /* 0x000fc0000383ffff */
[----:B------:R-:W-:-:S00]  /*0630*/  NOP ;  /* 0x0000000000007918 */ /* 0x000fc00000000000 */
        /* <DEDUP_REMOVED lines=12> */
.L_x_1:


//--------------------- .nv.global.init           --------------------------
	.section	.nv.global.init,"aw",@progbits
.nv.global.init:
	.type		_$_str,@object
	.size		_$_str,(_$_str_$_2 - _$_str)
_$_str:
        /*0000*/ 	.byte	0x5f, 0x5f, 0x43, 0x55, 0x44, 0x41, 0x5f, 0x46, 0x54, 0x5a, 0x00
	.type		_$_str_$_2,@object
	.size		_$_str_$_2,(.L_1 - _$_str_$_2)
_$_str_$_2:
        /*000b*/ 	.byte	0x5f, 0x5f, 0x43, 0x55, 0x44, 0x41, 0x5f, 0x50, 0x52, 0x45, 0x43, 0x5f, 0x53, 0x51, 0x52, 0x54
        /*001b*/ 	.byte	0x00
.L_1:


//--------------------- .nv.constant0.triton_poi_fused__native_batch_norm_legit_no_training_3 --------------------------
	.section	.nv.constant0.triton_poi_fused__native_batch_norm_legit_no_training_3,"a",@progbits
	.sectionflags	@""
	.align	4
.nv.constant0.triton_poi_fused__native_batch_norm_legit_no_training_3:
	.zero		580
